//
// Generated by NVIDIA NVVM Compiler
//
// Compiler Build ID: CL-36424714
// Cuda compilation tools, release 13.0, V13.0.88
// Based on NVVM 20.0.0
//

.version 9.0
.target sm_100
.address_size 64

	// .globl	_Z5helloPiS_P4Pass

.visible .entry _Z5helloPiS_P4Pass(
	.param .u64 .ptr .align 1 _Z5helloPiS_P4Pass_param_0,
	.param .u64 .ptr .align 1 _Z5helloPiS_P4Pass_param_1,
	.param .u64 .ptr .align 1 _Z5helloPiS_P4Pass_param_2
)
{
	.reg .pred 	%p<2>;
	.reg .b32 	%r<9>;
	.reg .b64 	%rd<9>;

	ld.param.u64 	%rd2, [_Z5helloPiS_P4Pass_param_1];
	ld.param.u64 	%rd1, [_Z5helloPiS_P4Pass_param_2];
	cvta.to.global.u64 	%rd3, %rd2;
	mov.u32 	%r2, %ctaid.x;
	mov.u32 	%r3, %ntid.x;
	mov.u32 	%r4, %tid.x;
	mad.lo.s32 	%r1, %r2, %r3, %r4;
	ld.global.u32 	%r5, [%rd3];
	setp.ge.s32 	%p1, %r1, %r5;
	@%p1 bra 	$L__BB0_2;
	cvta.to.global.u64 	%rd4, %rd1;
	ld.global.u64 	%rd5, [%rd4];
	cvta.to.global.u64 	%rd6, %rd5;
	mul.wide.s32 	%rd7, %r1, 4;
	add.s64 	%rd8, %rd6, %rd7;
	ld.global.u32 	%r6, [%rd8];
	ld.global.u32 	%r7, [%rd4+8];
	add.s32 	%r8, %r7, %r6;
	st.global.u32 	[%rd8], %r8;
$L__BB0_2:
	ret;

}


// ===== COMPILED SASS (sm_100) =====

	.target	sm_100

	.elftype	@"ET_EXEC"


//--------------------- .note.nv.tkinfo           --------------------------
	.section	.note.nv.tkinfo,"",@"SHT_NOTE"
	.sectionflags	@"SHF_NOTE_NV_TKINFO"
	.tkinfo
        /*0018*/ 	.word	0x00000002
        /*0030*/ 	.string	""
        /*0030*/ 	.string	"ptxas"
        /*0030*/ 	.string	"Cuda compilation tools, release 13.0, V13.0.88"
        /*0030*/ 	.string	"Build cuda_13.0.r13.0/compiler.36424714_0"
        /*0030*/ 	.string	"-arch sm_100 -m 64 "



//--------------------- .note.nv.cuinfo           --------------------------
	.section	.note.nv.cuinfo,"",@"SHT_NOTE"
	.sectionflags	@"SHF_NOTE_NV_CUINFO"
        /*0018*/ 	.short	0x0002
        /*001a*/ 	.short	0x0064
        /*001c*/ 	.short	0x0082
	.zero		2


//--------------------- .nv.info                  --------------------------
	.section	.nv.info,"",@"SHT_CUDA_INFO"
	.align	4


	//----- nvinfo : EIATTR_REGCOUNT
	.align		4
        /*0000*/ 	.byte	0x04, 0x2f
        /*0002*/ 	.short	(.L_1 - .L_0)
	.align		4
.L_0:
        /*0004*/ 	.word	index@(_Z5helloPiS_P4Pass)
        /*0008*/ 	.word	0x0000000a


	//----- nvinfo : EIATTR_FRAME_SIZE
	.align		4
.L_1:
        /*000c*/ 	.byte	0x04, 0x11
        /*000e*/ 	.short	(.L_3 - .L_2)
	.align		4
.L_2:
        /*0010*/ 	.word	index@(_Z5helloPiS_P4Pass)
        /*0014*/ 	.word	0x00000000


	//----- nvinfo : EIATTR_MIN_STACK_SIZE
	.align		4
.L_3:
        /*0018*/ 	.byte	0x04, 0x12
        /*001a*/ 	.short	(.L_5 - .L_4)
	.align		4
.L_4:
        /*001c*/ 	.word	index@(_Z5helloPiS_P4Pass)
        /*0020*/ 	.word	0x00000000
.L_5:


//--------------------- .nv.compat                --------------------------
	.section	.nv.compat,"",@"SHT_CUDA_COMPAT_INFO"
	.align	4
        /*0000*/ 	.byte	0x02, 0x09, 0x00, 0x00, 0x02, 0x02, 0x01, 0x00, 0x02, 0x05, 0x05, 0x00, 0x03, 0x07, 0x01, 0x01
        /*0010*/ 	.byte	0x02, 0x03, 0x00, 0x00, 0x02, 0x06, 0x01, 0x00, 0x04, 0x0b, 0x08, 0x00, 0x09, 0x00, 0x00, 0x00
        /*0020*/ 	.byte	0x00, 0x00, 0x00, 0x00


//--------------------- .nv.info._Z5helloPiS_P4Pass --------------------------
	.section	.nv.info._Z5helloPiS_P4Pass,"",@"SHT_CUDA_INFO"
	.sectionflags	@""
	.align	4


	//----- nvinfo : EIATTR_CUDA_API_VERSION
	.align		4
        /*0000*/ 	.byte	0x04, 0x37
        /*0002*/ 	.short	(.L_7 - .L_6)
.L_6:
        /*0004*/ 	.word	0x00000082


	//----- nvinfo : EIATTR_KPARAM_INFO
	.align		4
.L_7:
        /*0008*/ 	.byte	0x04, 0x17
        /*000a*/ 	.short	(.L_9 - .L_8)
.L_8:
        /*000c*/ 	.word	0x00000000
        /*0010*/ 	.short	0x0002
        /*0012*/ 	.short	0x0010
        /*0014*/ 	.byte	0x00, 0xf5, 0x21, 0x00


	//----- nvinfo : EIATTR_KPARAM_INFO
	.align		4
.L_9:
        /*0018*/ 	.byte	0x04, 0x17
        /*001a*/ 	.short	(.L_11 - .L_10)
.L_10:
        /*001c*/ 	.word	0x00000000
        /*0020*/ 	.short	0x0001
        /*0022*/ 	.short	0x0008
        /*0024*/ 	.byte	0x00, 0xf5, 0x21, 0x00


	//----- nvinfo : EIATTR_KPARAM_INFO
	.align		4
.L_11:
        /*0028*/ 	.byte	0x04, 0x17
        /*002a*/ 	.short	(.L_13 - .L_12)
.L_12:
        /*002c*/ 	.word	0x00000000
        /*0030*/ 	.short	0x0000
        /*0032*/ 	.short	0x0000
        /*0034*/ 	.byte	0x00, 0xf5, 0x21, 0x00


	//----- nvinfo : EIATTR_SPARSE_MMA_MASK
	.align		4
.L_13:
        /*0038*/ 	.byte	0x03, 0x50
        /*003a*/ 	.short	0x0000


	//----- nvinfo : EIATTR_MAXREG_COUNT
	.align		4
        /*003c*/ 	.byte	0x03, 0x1b
        /*003e*/ 	.short	0x00ff


	//----- nvinfo : EIATTR_MERCURY_ISA_VERSION
	.align		4
        /*0040*/ 	.byte	0x03, 0x5f
        /*0042*/ 	.short	0x0101


	//----- nvinfo : EIATTR_VRC_CTA_INIT_COUNT
	.align		4
        /*0044*/ 	.byte	0x02, 0x4a
	.zero		1
	.zero		1


	//----- nvinfo : EIATTR_EXIT_INSTR_OFFSETS
	.align		4
        /*0048*/ 	.byte	0x04, 0x1c
        /*004a*/ 	.short	(.L_15 - .L_14)


	//   ....[0]....
.L_14:
        /*004c*/ 	.word	0x00000090


	//   ....[1]....
        /*0050*/ 	.word	0x00000110


	//----- nvinfo : EIATTR_CBANK_PARAM_SIZE
	.align		4
.L_15:
        /*0054*/ 	.byte	0x03, 0x19
        /*0056*/ 	.short	0x0018


	//----- nvinfo : EIATTR_PARAM_CBANK
	.align		4
        /*0058*/ 	.byte	0x04, 0x0a
        /*005a*/ 	.short	(.L_17 - .L_16)
	.align		4
.L_16:
        /*005c*/ 	.word	index@(.nv.constant0._Z5helloPiS_P4Pass)
        /*0060*/ 	.short	0x0380
        /*0062*/ 	.short	0x0018


	//----- nvinfo : EIATTR_SW_WAR
	.align		4
.L_17:
        /*0064*/ 	.byte	0x04, 0x36
        /*0066*/ 	.short	(.L_19 - .L_18)
.L_18:
        /*0068*/ 	.word	0x00000008
.L_19:


//--------------------- .nv.callgraph             --------------------------
	.section	.nv.callgraph,"",@"SHT_CUDA_CALLGRAPH"
	.align	4
	.sectionentsize	8
	.align		4
        /*0000*/ 	.word	0x00000000
	.align		4
        /*0004*/ 	.word	0xffffffff
	.align		4
        /*0008*/ 	.word	0x00000000
	.align		4
        /*000c*/ 	.word	0xfffffffe
	.align		4
        /*0010*/ 	.word	0x00000000
	.align		4
        /*0014*/ 	.word	0xfffffffd
	.align		4
        /*0018*/ 	.word	0x00000000
	.align		4
        /*001c*/ 	.word	0xfffffffc


//--------------------- .text._Z5helloPiS_P4Pass  --------------------------
	.section	.text._Z5helloPiS_P4Pass,"ax",@progbits
	.align	128
        .global         _Z5helloPiS_P4Pass
        .type           _Z5helloPiS_P4Pass,@function
        .size           _Z5helloPiS_P4Pass,(.L_x_1 - _Z5helloPiS_P4Pass)
        .other          _Z5helloPiS_P4Pass,@"STO_CUDA_ENTRY STV_DEFAULT"
_Z5helloPiS_P4Pass:
.text._Z5helloPiS_P4Pass:
[----:B------:R-:W-:Y:S08]  /*0000*/  LDC R1, c[0x0][0x37c] ;  /* 0x0000df00ff017b82 */ /* 0x000ff00000000800 */
[----:B------:R-:W0:Y:S01]  /*0010*/  LDC.64 R2, c[0x0][0x388] ;  /* 0x0000e200ff027b82 */ /* 0x000e220000000a00 */
[----:B------:R-:W0:Y:S02]  /*0020*/  LDCU.64 UR4, c[0x0][0x358] ;  /* 0x00006b00ff0477ac */ /* 0x000e240008000a00 */
[----:B0-----:R-:W2:Y:S05]  /*0030*/  LDG.E R2, desc[UR4][R2.64] ;  /* 0x0000000402027981 */ /* 0x001eaa000c1e1900 */
[----:B------:R-:W0:Y:S01]  /*0040*/  S2UR UR6, SR_CTAID.X ;  /* 0x00000000000679c3 */ /* 0x000e220000002500 */
[----:B------:R-:W0:Y:S07]  /*0050*/  S2R R0, SR_TID.X ;  /* 0x0000000000007919 */ /* 0x000e2e0000002100 */
[----:B------:R-:W0:Y:S02]  /*0060*/  LDC R7, c[0x0][0x360] ;  /* 0x0000d800ff077b82 */ /* 0x000e240000000800 */
[----:B0-----:R-:W-:-:S05]  /*0070*/  IMAD R7, R7, UR6, R0 ;  /* 0x0000000607077c24 */ /* 0x001fca000f8e0200 */
[----:B--2---:R-:W-:-:S13]  /*0080*/  ISETP.GE.AND P0, PT, R7, R2, PT ;  /* 0x000000020700720c */ /* 0x004fda0003f06270 */
[----:B------:R-:W-:Y:S05]  /*0090*/  @P0 EXIT ;  /* 0x000000000000094d */ /* 0x000fea0003800000 */
[----:B------:R-:W0:Y:S02]  /*00a0*/  LDC.64 R2, c[0x0][0x390] ;  /* 0x0000e400ff027b82 */ /* 0x000e240000000a00 */
[----:B0-----:R-:W2:Y:S02]  /*00b0*/  LDG.E.64 R4, desc[UR4][R2.64] ;  /* 0x0000000402047981 */ /* 0x001ea4000c1e1b00 */
[----:B--2---:R-:W-:Y:S02]  /*00c0*/  IMAD.WIDE R4, R7, 0x4, R4 ;  /* 0x0000000407047825 */ /* 0x004fe400078e0204 */
[----:B------:R-:W2:Y:S04]  /*00d0*/  LDG.E R7, desc[UR4][R2.64+0x8] ;  /* 0x0000080402077981 */ /* 0x000ea8000c1e1900 */
[----:B------:R-:W2:Y:S02]  /*00e0*/  LDG.E R0, desc[UR4][R4.64] ;  /* 0x0000000404007981 */ /* 0x000ea4000c1e1900 */
[----:B--2---:R-:W-:-:S05]  /*00f0*/  IADD3 R7, PT, PT, R0, R7, RZ ;  /* 0x0000000700077210 */ /* 0x004fca0007ffe0ff */
[----:B------:R-:W-:Y:S01]  /*0100*/  STG.E desc[UR4][R4.64], R7 ;  /* 0x0000000704007986 */ /* 0x000fe2000c101904 */
[----:B------:R-:W-:Y:S05]  /*0110*/  EXIT ;  /* 0x000000000000794d */ /* 0x000fea0003800000 */
.L_x_0:
[----:B------:R-:W-:-:S00]  /*0120*/  BRA `(.L_x_0) ;  /* 0xfffffffc00fc7947 */ /* 0x000fc0000383ffff */
[----:B------:R-:W-:-:S00]  /*0130*/  NOP ;  /* 0x0000000000007918 */ /* 0x000fc00000000000 */
        /* <DEDUP_REMOVED lines=12> */
.L_x_1:


//--------------------- .nv.shared.reserved.0     --------------------------
	.section	.nv.shared.reserved.0,"aw",@nobits
	.weak		__nv_reservedSMEM_offset_0_alias
	.size		__nv_reservedSMEM_offset_0_alias, 0, 64
	.other		__nv_reservedSMEM_offset_0_alias,@"STO_CUDA_RESERVED_SHARED STV_DEFAULT"
__nv_reservedSMEM_offset_0_alias:
	.zero		0
	.zero		64


//--------------------- .nv.constant0._Z5helloPiS_P4Pass --------------------------
	.section	.nv.constant0._Z5helloPiS_P4Pass,"a",@progbits
	.sectionflags	@""
	.align	4
.nv.constant0._Z5helloPiS_P4Pass:
	.zero		920


//--------------------- SYMBOLS --------------------------

	.type		.nv.reservedSmem.offset0,@object
	.size		.nv.reservedSmem.offset0,0x4
